//
// Generated by NVIDIA NVVM Compiler
//
// Compiler Build ID: CL-36424714
// Cuda compilation tools, release 13.0, V13.0.88
// Based on NVVM 20.0.0
//

.version 9.0
.target sm_100
.address_size 64

	// .globl	_Z4gemmPKfS0_Pfiii

.visible .entry _Z4gemmPKfS0_Pfiii(
	.param .u64 .ptr .align 1 _Z4gemmPKfS0_Pfiii_param_0,
	.param .u64 .ptr .align 1 _Z4gemmPKfS0_Pfiii_param_1,
	.param .u64 .ptr .align 1 _Z4gemmPKfS0_Pfiii_param_2,
	.param .u32 _Z4gemmPKfS0_Pfiii_param_3,
	.param .u32 _Z4gemmPKfS0_Pfiii_param_4,
	.param .u32 _Z4gemmPKfS0_Pfiii_param_5
)
{
	.reg .pred 	%p<13>;
	.reg .b32 	%r<41>;
	.reg .b32 	%f<68>;
	.reg .b64 	%rd<53>;

	ld.param.u64 	%rd7, [_Z4gemmPKfS0_Pfiii_param_0];
	ld.param.u64 	%rd8, [_Z4gemmPKfS0_Pfiii_param_1];
	ld.param.u64 	%rd6, [_Z4gemmPKfS0_Pfiii_param_2];
	ld.param.u32 	%r20, [_Z4gemmPKfS0_Pfiii_param_3];
	ld.param.u32 	%r18, [_Z4gemmPKfS0_Pfiii_param_4];
	ld.param.u32 	%r19, [_Z4gemmPKfS0_Pfiii_param_5];
	cvta.to.global.u64 	%rd1, %rd8;
	cvta.to.global.u64 	%rd2, %rd7;
	mov.u32 	%r21, %tid.x;
	mov.u32 	%r22, %ntid.x;
	mov.u32 	%r23, %ctaid.x;
	mad.lo.s32 	%r1, %r22, %r23, %r21;
	mov.u32 	%r24, %tid.y;
	mov.u32 	%r25, %ntid.y;
	mov.u32 	%r26, %ctaid.y;
	mad.lo.s32 	%r2, %r25, %r26, %r24;
	setp.ge.s32 	%p1, %r2, %r20;
	setp.ge.s32 	%p2, %r1, %r18;
	or.pred  	%p3, %p1, %p2;
	@%p3 bra 	$L__BB0_14;
	setp.lt.s32 	%p4, %r19, 1;
	mov.f32 	%f67, 0f00000000;
	@%p4 bra 	$L__BB0_13;
	mul.lo.s32 	%r3, %r19, %r2;
	and.b32  	%r4, %r19, 7;
	setp.lt.u32 	%p5, %r19, 8;
	mov.f32 	%f67, 0f00000000;
	mov.b32 	%r39, 0;
	@%p5 bra 	$L__BB0_5;
	and.b32  	%r39, %r19, 2147483640;
	neg.s32 	%r37, %r39;
	shl.b32 	%r7, %r18, 3;
	mul.wide.u32 	%rd9, %r3, 4;
	add.s64 	%rd10, %rd9, %rd2;
	add.s64 	%rd52, %rd10, 16;
	mov.f32 	%f67, 0f00000000;
	mul.wide.s32 	%rd13, %r18, 4;
	mov.u32 	%r36, %r1;
$L__BB0_4:
	.pragma "nounroll";
	ld.global.f32 	%f17, [%rd52+-16];
	mul.wide.s32 	%rd11, %r36, 4;
	add.s64 	%rd12, %rd1, %rd11;
	ld.global.f32 	%f18, [%rd12];
	fma.rn.f32 	%f19, %f17, %f18, %f67;
	ld.global.f32 	%f20, [%rd52+-12];
	add.s64 	%rd14, %rd12, %rd13;
	ld.global.f32 	%f21, [%rd14];
	fma.rn.f32 	%f22, %f20, %f21, %f19;
	ld.global.f32 	%f23, [%rd52+-8];
	add.s64 	%rd15, %rd14, %rd13;
	ld.global.f32 	%f24, [%rd15];
	fma.rn.f32 	%f25, %f23, %f24, %f22;
	ld.global.f32 	%f26, [%rd52+-4];
	add.s64 	%rd16, %rd15, %rd13;
	ld.global.f32 	%f27, [%rd16];
	fma.rn.f32 	%f28, %f26, %f27, %f25;
	ld.global.f32 	%f29, [%rd52];
	add.s64 	%rd17, %rd16, %rd13;
	ld.global.f32 	%f30, [%rd17];
	fma.rn.f32 	%f31, %f29, %f30, %f28;
	ld.global.f32 	%f32, [%rd52+4];
	add.s64 	%rd18, %rd17, %rd13;
	ld.global.f32 	%f33, [%rd18];
	fma.rn.f32 	%f34, %f32, %f33, %f31;
	ld.global.f32 	%f35, [%rd52+8];
	add.s64 	%rd19, %rd18, %rd13;
	ld.global.f32 	%f36, [%rd19];
	fma.rn.f32 	%f37, %f35, %f36, %f34;
	ld.global.f32 	%f38, [%rd52+12];
	add.s64 	%rd20, %rd19, %rd13;
	ld.global.f32 	%f39, [%rd20];
	fma.rn.f32 	%f67, %f38, %f39, %f37;
	add.s32 	%r37, %r37, 8;
	add.s32 	%r36, %r36, %r7;
	add.s64 	%rd52, %rd52, 32;
	setp.ne.s32 	%p6, %r37, 0;
	@%p6 bra 	$L__BB0_4;
$L__BB0_5:
	setp.eq.s32 	%p7, %r4, 0;
	@%p7 bra 	$L__BB0_13;
	and.b32  	%r13, %r19, 3;
	setp.lt.u32 	%p8, %r4, 4;
	@%p8 bra 	$L__BB0_8;
	add.s32 	%r28, %r39, %r3;
	mul.wide.u32 	%rd21, %r28, 4;
	add.s64 	%rd22, %rd2, %rd21;
	ld.global.f32 	%f41, [%rd22];
	mad.lo.s32 	%r29, %r39, %r18, %r1;
	mul.wide.s32 	%rd23, %r29, 4;
	add.s64 	%rd24, %rd1, %rd23;
	ld.global.f32 	%f42, [%rd24];
	fma.rn.f32 	%f43, %f41, %f42, %f67;
	cvt.u64.u32 	%rd25, %r3;
	cvt.u64.u32 	%rd26, %r39;
	add.s64 	%rd27, %rd26, %rd25;
	shl.b64 	%rd28, %rd27, 2;
	add.s64 	%rd29, %rd2, %rd28;
	ld.global.f32 	%f44, [%rd29+4];
	mul.wide.s32 	%rd30, %r18, 4;
	add.s64 	%rd31, %rd24, %rd30;
	ld.global.f32 	%f45, [%rd31];
	fma.rn.f32 	%f46, %f44, %f45, %f43;
	ld.global.f32 	%f47, [%rd29+8];
	add.s64 	%rd32, %rd31, %rd30;
	ld.global.f32 	%f48, [%rd32];
	fma.rn.f32 	%f49, %f47, %f48, %f46;
	ld.global.f32 	%f50, [%rd29+12];
	add.s64 	%rd33, %rd32, %rd30;
	ld.global.f32 	%f51, [%rd33];
	fma.rn.f32 	%f67, %f50, %f51, %f49;
	add.s32 	%r39, %r39, 4;
$L__BB0_8:
	setp.eq.s32 	%p9, %r13, 0;
	@%p9 bra 	$L__BB0_13;
	setp.eq.s32 	%p10, %r13, 1;
	@%p10 bra 	$L__BB0_11;
	add.s32 	%r30, %r39, %r3;
	mul.wide.u32 	%rd34, %r30, 4;
	add.s64 	%rd35, %rd2, %rd34;
	ld.global.f32 	%f53, [%rd35];
	mad.lo.s32 	%r31, %r39, %r18, %r1;
	mul.wide.s32 	%rd36, %r31, 4;
	add.s64 	%rd37, %rd1, %rd36;
	ld.global.f32 	%f54, [%rd37];
	fma.rn.f32 	%f55, %f53, %f54, %f67;
	cvt.u64.u32 	%rd38, %r3;
	cvt.u64.u32 	%rd39, %r39;
	add.s64 	%rd40, %rd39, %rd38;
	shl.b64 	%rd41, %rd40, 2;
	add.s64 	%rd42, %rd2, %rd41;
	ld.global.f32 	%f56, [%rd42+4];
	mul.wide.s32 	%rd43, %r18, 4;
	add.s64 	%rd44, %rd37, %rd43;
	ld.global.f32 	%f57, [%rd44];
	fma.rn.f32 	%f67, %f56, %f57, %f55;
	add.s32 	%r39, %r39, 2;
$L__BB0_11:
	and.b32  	%r32, %r19, 1;
	setp.eq.b32 	%p11, %r32, 1;
	not.pred 	%p12, %p11;
	@%p12 bra 	$L__BB0_13;
	add.s32 	%r33, %r39, %r3;
	mul.wide.u32 	%rd45, %r33, 4;
	add.s64 	%rd46, %rd2, %rd45;
	ld.global.f32 	%f58, [%rd46];
	mad.lo.s32 	%r34, %r39, %r18, %r1;
	mul.wide.s32 	%rd47, %r34, 4;
	add.s64 	%rd48, %rd1, %rd47;
	ld.global.f32 	%f59, [%rd48];
	fma.rn.f32 	%f67, %f58, %f59, %f67;
$L__BB0_13:
	mad.lo.s32 	%r35, %r18, %r2, %r1;
	cvta.to.global.u64 	%rd49, %rd6;
	mul.wide.s32 	%rd50, %r35, 4;
	add.s64 	%rd51, %rd49, %rd50;
	st.global.f32 	[%rd51], %f67;
$L__BB0_14:
	ret;

}


// ===== COMPILED SASS (sm_100) =====

	.target	sm_100

	.elftype	@"ET_EXEC"


//--------------------- .note.nv.tkinfo           --------------------------
	.section	.note.nv.tkinfo,"",@"SHT_NOTE"
	.sectionflags	@"SHF_NOTE_NV_TKINFO"
	.tkinfo
        /*0018*/ 	.word	0x00000002
        /*0030*/ 	.string	""
        /*0030*/ 	.string	"ptxas"
        /*0030*/ 	.string	"Cuda compilation tools, release 13.0, V13.0.88"
        /*0030*/ 	.string	"Build cuda_13.0.r13.0/compiler.36424714_0"
        /*0030*/ 	.string	"-arch sm_100 -m 64 "



//--------------------- .note.nv.cuinfo           --------------------------
	.section	.note.nv.cuinfo,"",@"SHT_NOTE"
	.sectionflags	@"SHF_NOTE_NV_CUINFO"
        /*0018*/ 	.short	0x0002
        /*001a*/ 	.short	0x0064
        /*001c*/ 	.short	0x0082
	.zero		2


//--------------------- .nv.info                  --------------------------
	.section	.nv.info,"",@"SHT_CUDA_INFO"
	.align	4


	//----- nvinfo : EIATTR_REGCOUNT
	.align		4
        /*0000*/ 	.byte	0x04, 0x2f
        /*0002*/ 	.short	(.L_1 - .L_0)
	.align		4
.L_0:
        /*0004*/ 	.word	index@(_Z4gemmPKfS0_Pfiii)
        /*0008*/ 	.word	0x00000020


	//----- nvinfo : EIATTR_FRAME_SIZE
	.align		4
.L_1:
        /*000c*/ 	.byte	0x04, 0x11
        /*000e*/ 	.short	(.L_3 - .L_2)
	.align		4
.L_2:
        /*0010*/ 	.word	index@(_Z4gemmPKfS0_Pfiii)
        /*0014*/ 	.word	0x00000000


	//----- nvinfo : EIATTR_MIN_STACK_SIZE
	.align		4
.L_3:
        /*0018*/ 	.byte	0x04, 0x12
        /*001a*/ 	.short	(.L_5 - .L_4)
	.align		4
.L_4:
        /*001c*/ 	.word	index@(_Z4gemmPKfS0_Pfiii)
        /*0020*/ 	.word	0x00000000
.L_5:


//--------------------- .nv.compat                --------------------------
	.section	.nv.compat,"",@"SHT_CUDA_COMPAT_INFO"
	.align	4
        /*0000*/ 	.byte	0x02, 0x09, 0x00, 0x00, 0x02, 0x02, 0x01, 0x00, 0x02, 0x05, 0x05, 0x00, 0x03, 0x07, 0x01, 0x01
        /*0010*/ 	.byte	0x02, 0x03, 0x00, 0x00, 0x02, 0x06, 0x01, 0x00, 0x04, 0x0b, 0x08, 0x00, 0x09, 0x00, 0x00, 0x00
        /*0020*/ 	.byte	0x00, 0x00, 0x00, 0x00


//--------------------- .nv.info._Z4gemmPKfS0_Pfiii --------------------------
	.section	.nv.info._Z4gemmPKfS0_Pfiii,"",@"SHT_CUDA_INFO"
	.sectionflags	@""
	.align	4


	//----- nvinfo : EIATTR_CUDA_API_VERSION
	.align		4
        /*0000*/ 	.byte	0x04, 0x37
        /*0002*/ 	.short	(.L_7 - .L_6)
.L_6:
        /*0004*/ 	.word	0x00000082


	//----- nvinfo : EIATTR_KPARAM_INFO
	.align		4
.L_7:
        /*0008*/ 	.byte	0x04, 0x17
        /*000a*/ 	.short	(.L_9 - .L_8)
.L_8:
        /*000c*/ 	.word	0x00000000
        /*0010*/ 	.short	0x0005
        /*0012*/ 	.short	0x0020
        /*0014*/ 	.byte	0x00, 0xf0, 0x11, 0x00


	//----- nvinfo : EIATTR_KPARAM_INFO
	.align		4
.L_9:
        /*0018*/ 	.byte	0x04, 0x17
        /*001a*/ 	.short	(.L_11 - .L_10)
.L_10:
        /*001c*/ 	.word	0x00000000
        /*0020*/ 	.short	0x0004
        /*0022*/ 	.short	0x001c
        /*0024*/ 	.byte	0x00, 0xf0, 0x11, 0x00


	//----- nvinfo : EIATTR_KPARAM_INFO
	.align		4
.L_11:
        /*0028*/ 	.byte	0x04, 0x17
        /*002a*/ 	.short	(.L_13 - .L_12)
.L_12:
        /*002c*/ 	.word	0x00000000
        /*0030*/ 	.short	0x0003
        /*0032*/ 	.short	0x0018
        /*0034*/ 	.byte	0x00, 0xf0, 0x11, 0x00


	//----- nvinfo : EIATTR_KPARAM_INFO
	.align		4
.L_13:
        /*0038*/ 	.byte	0x04, 0x17
        /*003a*/ 	.short	(.L_15 - .L_14)
.L_14:
        /*003c*/ 	.word	0x00000000
        /*0040*/ 	.short	0x0002
        /*0042*/ 	.short	0x0010
        /*0044*/ 	.byte	0x00, 0xf5, 0x21, 0x00


	//----- nvinfo : EIATTR_KPARAM_INFO
	.align		4
.L_15:
        /*0048*/ 	.byte	0x04, 0x17
        /*004a*/ 	.short	(.L_17 - .L_16)
.L_16:
        /*004c*/ 	.word	0x00000000
        /*0050*/ 	.short	0x0001
        /*0052*/ 	.short	0x0008
        /*0054*/ 	.byte	0x00, 0xf5, 0x21, 0x00


	//----- nvinfo : EIATTR_KPARAM_INFO
	.align		4
.L_17:
        /*0058*/ 	.byte	0x04, 0x17
        /*005a*/ 	.short	(.L_19 - .L_18)
.L_18:
        /*005c*/ 	.word	0x00000000
        /*0060*/ 	.short	0x0000
        /*0062*/ 	.short	0x0000
        /*0064*/ 	.byte	0x00, 0xf5, 0x21, 0x00


	//----- nvinfo : EIATTR_SPARSE_MMA_MASK
	.align		4
.L_19:
        /*0068*/ 	.byte	0x03, 0x50
        /*006a*/ 	.short	0x0000


	//----- nvinfo : EIATTR_MAXREG_COUNT
	.align		4
        /*006c*/ 	.byte	0x03, 0x1b
        /*006e*/ 	.short	0x00ff


	//----- nvinfo : EIATTR_MERCURY_ISA_VERSION
	.align		4
        /*0070*/ 	.byte	0x03, 0x5f
        /*0072*/ 	.short	0x0101


	//----- nvinfo : EIATTR_VRC_CTA_INIT_COUNT
	.align		4
        /*0074*/ 	.byte	0x02, 0x4a
	.zero		1
	.zero		1


	//----- nvinfo : EIATTR_EXIT_INSTR_OFFSETS
	.align		4
        /*0078*/ 	.byte	0x04, 0x1c
        /*007a*/ 	.short	(.L_21 - .L_20)


	//   ....[0]....
.L_20:
        /*007c*/ 	.word	0x000000c0


	//   ....[1]....
        /*0080*/ 	.word	0x000008e0


	//----- nvinfo : EIATTR_CBANK_PARAM_SIZE
	.align		4
.L_21:
        /*0084*/ 	.byte	0x03, 0x19
        /*0086*/ 	.short	0x0024


	//----- nvinfo : EIATTR_PARAM_CBANK
	.align		4
        /*0088*/ 	.byte	0x04, 0x0a
        /*008a*/ 	.short	(.L_23 - .L_22)
	.align		4
.L_22:
        /*008c*/ 	.word	index@(.nv.constant0._Z4gemmPKfS0_Pfiii)
        /*0090*/ 	.short	0x0380
        /*0092*/ 	.short	0x0024


	//----- nvinfo : EIATTR_SW_WAR
	.align		4
.L_23:
        /*0094*/ 	.byte	0x04, 0x36
        /*0096*/ 	.short	(.L_25 - .L_24)
.L_24:
        /*0098*/ 	.word	0x00000008
.L_25:


//--------------------- .nv.callgraph             --------------------------
	.section	.nv.callgraph,"",@"SHT_CUDA_CALLGRAPH"
	.align	4
	.sectionentsize	8
	.align		4
        /*0000*/ 	.word	0x00000000
	.align		4
        /*0004*/ 	.word	0xffffffff
	.align		4
        /*0008*/ 	.word	0x00000000
	.align		4
        /*000c*/ 	.word	0xfffffffe
	.align		4
        /*0010*/ 	.word	0x00000000
	.align		4
        /*0014*/ 	.word	0xfffffffd
	.align		4
        /*0018*/ 	.word	0x00000000
	.align		4
        /*001c*/ 	.word	0xfffffffc


//--------------------- .text._Z4gemmPKfS0_Pfiii  --------------------------
	.section	.text._Z4gemmPKfS0_Pfiii,"ax",@progbits
	.align	128
        .global         _Z4gemmPKfS0_Pfiii
        .type           _Z4gemmPKfS0_Pfiii,@function
        .size           _Z4gemmPKfS0_Pfiii,(.L_x_5 - _Z4gemmPKfS0_Pfiii)
        .other          _Z4gemmPKfS0_Pfiii,@"STO_CUDA_ENTRY STV_DEFAULT"
_Z4gemmPKfS0_Pfiii:
.text._Z4gemmPKfS0_Pfiii:
[----:B------:R-:W-:Y:S01]  /*0000*/  LDC R1, c[0x0][0x37c] ;  /* 0x0000df00ff017b82 */ /* 0x000fe20000000800 */
[----:B------:R-:W0:Y:S07]  /*0010*/  S2R R0, SR_TID.X ;  /* 0x0000000000007919 */ /* 0x000e2e0000002100 */
[----:B------:R-:W1:Y:S01]  /*0020*/  LDC.64 R2, c[0x0][0x398] ;  /* 0x0000e600ff027b82 */ /* 0x000e620000000a00 */
[----:B------:R-:W0:Y:S01]  /*0030*/  LDCU UR4, c[0x0][0x360] ;  /* 0x00006c00ff0477ac */ /* 0x000e220008000800 */
[----:B------:R-:W0:Y:S01]  /*0040*/  S2R R5, SR_CTAID.X ;  /* 0x0000000000057919 */ /* 0x000e220000002500 */
[----:B------:R-:W2:Y:S01]  /*0050*/  LDCU UR5, c[0x0][0x364] ;  /* 0x00006c80ff0577ac */ /* 0x000ea20008000800 */
[----:B------:R-:W2:Y:S01]  /*0060*/  S2R R19, SR_TID.Y ;  /* 0x0000000000137919 */ /* 0x000ea20000002200 */
[----:B------:R-:W2:Y:S01]  /*0070*/  S2R R4, SR_CTAID.Y ;  /* 0x0000000000047919 */ /* 0x000ea20000002600 */
[----:B0-----:R-:W-:-:S05]  /*0080*/  IMAD R0, R5, UR4, R0 ;  /* 0x0000000405007c24 */ /* 0x001fca000f8e0200 */
[----:B-1----:R-:W-:Y:S01]  /*0090*/  ISETP.GE.AND P0, PT, R0, R3, PT ;  /* 0x000000030000720c */ /* 0x002fe20003f06270 */
[----:B--2---:R-:W-:-:S05]  /*00a0*/  IMAD R19, R4, UR5, R19 ;  /* 0x0000000504137c24 */ /* 0x004fca000f8e0213 */
[----:B------:R-:W-:-:S13]  /*00b0*/  ISETP.GE.OR P0, PT, R19, R2, P0 ;  /* 0x000000021300720c */ /* 0x000fda0000706670 */
[----:B------:R-:W-:Y:S05]  /*00c0*/  @P0 EXIT ;  /* 0x000000000000094d */ /* 0x000fea0003800000 */
[----:B------:R-:W0:Y:S01]  /*00d0*/  LDC R2, c[0x0][0x3a0] ;  /* 0x0000e800ff027b82 */ /* 0x000e220000000800 */
[----:B------:R-:W1:Y:S01]  /*00e0*/  LDCU.64 UR4, c[0x0][0x358] ;  /* 0x00006b00ff0477ac */ /* 0x000e620008000a00 */
[----:B------:R-:W-:Y:S01]  /*00f0*/  HFMA2 R24, -RZ, RZ, 0, 0 ;  /* 0x00000000ff187431 */ /* 0x000fe200000001ff */
[----:B0-----:R-:W-:-:S13]  /*0100*/  ISETP.GE.AND P0, PT, R2, 0x1, PT ;  /* 0x000000010200780c */ /* 0x001fda0003f06270 */
[----:B-1----:R-:W-:Y:S05]  /*0110*/  @!P0 BRA `(.L_x_0) ;  /* 0x0000000400e08947 */ /* 0x002fea0003800000 */
[C---:B------:R-:W-:Y:S01]  /*0120*/  ISETP.GE.U32.AND P1, PT, R2.reuse, 0x8, PT ;  /* 0x000000080200780c */ /* 0x040fe20003f26070 */
[----:B------:R-:W-:Y:S01]  /*0130*/  IMAD R20, R19, R2, RZ ;  /* 0x0000000213147224 */ /* 0x000fe200078e02ff */
[----:B------:R-:W-:Y:S02]  /*0140*/  LOP3.LUT R27, R2, 0x7, RZ, 0xc0, !PT ;  /* 0x00000007021b7812 */ /* 0x000fe400078ec0ff */
[----:B------:R-:W-:Y:S02]  /*0150*/  MOV R24, RZ ;  /* 0x000000ff00187202 */ /* 0x000fe40000000f00 */
[----:B------:R-:W-:Y:S02]  /*0160*/  ISETP.NE.AND P0, PT, R27, RZ, PT ;  /* 0x000000ff1b00720c */ /* 0x000fe40003f05270 */
[----:B------:R-:W-:-:S05]  /*0170*/  MOV R21, RZ ;  /* 0x000000ff00157202 */ /* 0x000fca0000000f00 */
[----:B------:R-:W-:Y:S06]  /*0180*/  @!P1 BRA `(.L_x_1) ;  /* 0x0000000000c49947 */ /* 0x000fec0003800000 */
[----:B------:R-:W0:Y:S01]  /*0190*/  LDC.64 R4, c[0x0][0x380] ;  /* 0x0000e000ff047b82 */ /* 0x000e220000000a00 */
[----:B------:R-:W-:Y:S02]  /*01a0*/  LOP3.LUT R21, R2, 0x7ffffff8, RZ, 0xc0, !PT ;  /* 0x7ffffff802157812 */ /* 0x000fe400078ec0ff */
[----:B------:R-:W-:Y:S02]  /*01b0*/  MOV R24, RZ ;  /* 0x000000ff00187202 */ /* 0x000fe40000000f00 */
[----:B------:R-:W-:Y:S02]  /*01c0*/  MOV R18, R0 ;  /* 0x0000000000127202 */ /* 0x000fe40000000f00 */
[----:B------:R-:W-:Y:S01]  /*01d0*/  IADD3 R22, PT, PT, -R21, RZ, RZ ;  /* 0x000000ff15167210 */ /* 0x000fe20007ffe1ff */
[----:B0-----:R-:W-:-:S03]  /*01e0*/  IMAD.WIDE.U32 R4, R20, 0x4, R4 ;  /* 0x0000000414047825 */ /* 0x001fc600078e0004 */
[----:B------:R-:W-:-:S04]  /*01f0*/  IADD3 R6, P1, PT, R4, 0x10, RZ ;  /* 0x0000001004067810 */ /* 0x000fc80007f3e0ff */
[----:B------:R-:W-:-:S09]  /*0200*/  IADD3.X R7, PT, PT, RZ, R5, RZ, P1, !PT ;  /* 0x00000005ff077210 */ /* 0x000fd20000ffe4ff */
.L_x_2:
[----:B------:R-:W0:Y:S01]  /*0210*/  LDC.64 R16, c[0x0][0x388] ;  /* 0x0000e200ff107b82 */ /* 0x000e220000000a00 */
[----:B------:R-:W-:Y:S02]  /*0220*/  MOV R4, R6 ;  /* 0x0000000600047202 */ /* 0x000fe40000000f00 */
[----:B------:R-:W-:-:S05]  /*0230*/  MOV R5, R7 ;  /* 0x0000000700057202 */ /* 0x000fca0000000f00 */
[----:B------:R-:W2:Y:S04]  /*0240*/  LDG.E R25, desc[UR4][R4.64+-0x10] ;  /* 0xfffff00404197981 */ /* 0x000ea8000c1e1900 */
[----:B------:R-:W3:Y:S04]  /*0250*/  LDG.E R23, desc[UR4][R4.64+-0xc] ;  /* 0xfffff40404177981 */ /* 0x000ee8000c1e1900 */
[----:B------:R-:W4:Y:S04]  /*0260*/  LDG.E R29, desc[UR4][R4.64+-0x8] ;  /* 0xfffff804041d7981 */ /* 0x000f28000c1e1900 */
[----:B------:R-:W5:Y:S01]  /*0270*/  LDG.E R28, desc[UR4][R4.64+-0x4] ;  /* 0xfffffc04041c7981 */ /* 0x000f62000c1e1900 */
[----:B0-----:R-:W-:-:S05]  /*0280*/  IMAD.WIDE R16, R18, 0x4, R16 ;  /* 0x0000000412107825 */ /* 0x001fca00078e0210 */
[----:B------:R0:W2:Y:S01]  /*0290*/  LDG.E R26, desc[UR4][R16.64] ;  /* 0x00000004101a7981 */ /* 0x0000a2000c1e1900 */
[----:B------:R-:W-:-:S04]  /*02a0*/  IMAD.WIDE R14, R3, 0x4, R16 ;  /* 0x00000004030e7825 */ /* 0x000fc800078e0210 */
[C---:B------:R-:W-:Y:S02]  /*02b0*/  IMAD.WIDE R6, R3.reuse, 0x4, R14 ;  /* 0x0000000403067825 */ /* 0x040fe400078e020e */
[----:B------:R-:W3:Y:S02]  /*02c0*/  LDG.E R14, desc[UR4][R14.64] ;  /* 0x000000040e0e7981 */ /* 0x000ee4000c1e1900 */
[C---:B------:R-:W-:Y:S02]  /*02d0*/  IMAD.WIDE R10, R3.reuse, 0x4, R6 ;  /* 0x00000004030a7825 */ /* 0x040fe400078e0206 */
[----:B------:R-:W4:Y:S02]  /*02e0*/  LDG.E R6, desc[UR4][R6.64] ;  /* 0x0000000406067981 */ /* 0x000f24000c1e1900 */
[C---:B------:R-:W-:Y:S02]  /*02f0*/  IMAD.WIDE R8, R3.reuse, 0x4, R10 ;  /* 0x0000000403087825 */ /* 0x040fe400078e020a */
[----:B------:R-:W5:Y:S02]  /*0300*/  LDG.E R10, desc[UR4][R10.64] ;  /* 0x000000040a0a7981 */ /* 0x000f64000c1e1900 */
[----:B------:R-:W-:-:S02]  /*0310*/  IMAD.WIDE R12, R3, 0x4, R8 ;  /* 0x00000004030c7825 */ /* 0x000fc400078e0208 */
[----:B------:R-:W5:Y:S04]  /*0320*/  LDG.E R7, desc[UR4][R4.64] ;  /* 0x0000000404077981 */ /* 0x000f68000c1e1900 */
[----:B------:R-:W5:Y:S01]  /*0330*/  LDG.E R8, desc[UR4][R8.64] ;  /* 0x0000000408087981 */ /* 0x000f62000c1e1900 */
[----:B0-----:R-:W-:-:S03]  /*0340*/  IMAD.WIDE R16, R3, 0x4, R12 ;  /* 0x0000000403107825 */ /* 0x001fc600078e020c */
[----:B------:R-:W5:Y:S04]  /*0350*/  LDG.E R12, desc[UR4][R12.64] ;  /* 0x000000040c0c7981 */ /* 0x000f68000c1e1900 */
[----:B------:R-:W5:Y:S04]  /*0360*/  LDG.E R15, desc[UR4][R16.64] ;  /* 0x00000004100f7981 */ /* 0x000f68000c1e1900 */
[----:B------:R-:W5:Y:S04]  /*0370*/  LDG.E R9, desc[UR4][R4.64+0x4] ;  /* 0x0000040404097981 */ /* 0x000f68000c1e1900 */
[----:B------:R-:W5:Y:S01]  /*0380*/  LDG.E R11, desc[UR4][R4.64+0xc] ;  /* 0x00000c04040b7981 */ /* 0x000f62000c1e1900 */
[----:B--2---:R-:W-:Y:S01]  /*0390*/  FFMA R26, R25, R26, R24 ;  /* 0x0000001a191a7223 */ /* 0x004fe20000000018 */
[----:B------:R-:W-:-:S02]  /*03a0*/  IMAD.WIDE R24, R3, 0x4, R16 ;  /* 0x0000000403187825 */ /* 0x000fc400078e0210 */
[----:B------:R-:W2:Y:S04]  /*03b0*/  LDG.E R16, desc[UR4][R4.64+0x8] ;  /* 0x0000080404107981 */ /* 0x000ea8000c1e1900 */
[----:B------:R-:W2:Y:S01]  /*03c0*/  LDG.E R24, desc[UR4][R24.64] ;  /* 0x0000000418187981 */ /* 0x000ea2000c1e1900 */
[----:B---3--:R-:W-:Y:S01]  /*03d0*/  FFMA R14, R23, R14, R26 ;  /* 0x0000000e170e7223 */ /* 0x008fe2000000001a */
[----:B------:R-:W-:-:S03]  /*03e0*/  IADD3 R22, PT, PT, R22, 0x8, RZ ;  /* 0x0000000816167810 */ /* 0x000fc60007ffe0ff */
[----:B----4-:R-:W-:Y:S01]  /*03f0*/  FFMA R29, R29, R6, R14 ;  /* 0x000000061d1d7223 */ /* 0x010fe2000000000e */
[----:B------:R-:W-:-:S03]  /*0400*/  ISETP.NE.AND P1, PT, R22, RZ, PT ;  /* 0x000000ff1600720c */ /* 0x000fc60003f25270 */
[----:B-----5:R-:W-:Y:S01]  /*0410*/  FFMA R10, R28, R10, R29 ;  /* 0x0000000a1c0a7223 */ /* 0x020fe2000000001d */
[----:B------:R-:W-:-:S03]  /*0420*/  IADD3 R6, P2, PT, R4, 0x20, RZ ;  /* 0x0000002004067810 */ /* 0x000fc60007f5e0ff */
[----:B------:R-:W-:Y:S01]  /*0430*/  FFMA R8, R7, R8, R10 ;  /* 0x0000000807087223 */ /* 0x000fe2000000000a */
[----:B------:R-:W-:Y:S02]  /*0440*/  IADD3.X R7, PT, PT, RZ, R5, RZ, P2, !PT ;  /* 0x00000005ff077210 */ /* 0x000fe400017fe4ff */
[----:B------:R-:W-:Y:S01]  /*0450*/  LEA R18, R3, R18, 0x3 ;  /* 0x0000001203127211 */ /* 0x000fe200078e18ff */
[----:B------:R-:W-:-:S04]  /*0460*/  FFMA R9, R9, R12, R8 ;  /* 0x0000000c09097223 */ /* 0x000fc80000000008 */
[----:B--2---:R-:W-:-:S04]  /*0470*/  FFMA R16, R16, R15, R9 ;  /* 0x0000000f10107223 */ /* 0x004fc80000000009 */
[----:B------:R-:W-:Y:S01]  /*0480*/  FFMA R24, R11, R24, R16 ;  /* 0x000000180b187223 */ /* 0x000fe20000000010 */
[----:B------:R-:W-:Y:S06]  /*0490*/  @P1 BRA `(.L_x_2) ;  /* 0xfffffffc005c1947 */ /* 0x000fec000383ffff */
.L_x_1:
[----:B------:R-:W-:Y:S05]  /*04a0*/  @!P0 BRA `(.L_x_0) ;  /* 0x0000000000fc8947 */ /* 0x000fea0003800000 */
[----:B------:R-:W-:Y:S02]  /*04b0*/  ISETP.GE.U32.AND P1, PT, R27, 0x4, PT ;  /* 0x000000041b00780c */ /* 0x000fe40003f26070 */
[----:B------:R-:W-:-:S04]  /*04c0*/  LOP3.LUT R16, R2, 0x3, RZ, 0xc0, !PT ;  /* 0x0000000302107812 */ /* 0x000fc800078ec0ff */
[----:B------:R-:W-:-:S07]  /*04d0*/  ISETP.NE.AND P0, PT, R16, RZ, PT ;  /* 0x000000ff1000720c */ /* 0x000fce0003f05270 */
[----:B------:R-:W-:Y:S06]  /*04e0*/  @!P1 BRA `(.L_x_3) ;  /* 0x00000000006c9947 */ /* 0x000fec0003800000 */
[----:B------:R-:W0:Y:S01]  /*04f0*/  LDC.64 R6, c[0x0][0x388] ;  /* 0x0000e200ff067b82 */ /* 0x000e220000000a00 */
[----:B------:R-:W1:Y:S01]  /*0500*/  LDCU.64 UR6, c[0x0][0x380] ;  /* 0x00007000ff0677ac */ /* 0x000e620008000a00 */
[----:B------:R-:W-:Y:S01]  /*0510*/  IMAD R9, R21, R3, R0 ;  /* 0x0000000315097224 */ /* 0x000fe200078e0200 */
[CC--:B------:R-:W-:Y:S02]  /*0520*/  IADD3 R5, PT, PT, R20.reuse, R21.reuse, RZ ;  /* 0x0000001514057210 */ /* 0x0c0fe40007ffe0ff */
[----:B------:R-:W-:-:S03]  /*0530*/  IADD3 R10, P1, PT, R20, R21, RZ ;  /* 0x00000015140a7210 */ /* 0x000fc60007f3e0ff */
[----:B------:R-:W2:Y:S01]  /*0540*/  LDC.64 R14, c[0x0][0x380] ;  /* 0x0000e000ff0e7b82 */ /* 0x000ea20000000a00 */
[----:B0-----:R-:W-:-:S04]  /*0550*/  IMAD.WIDE R6, R9, 0x4, R6 ;  /* 0x0000000409067825 */ /* 0x001fc800078e0206 */
[----:B------:R-:W-:Y:S02]  /*0560*/  IMAD.WIDE R8, R3, 0x4, R6 ;  /* 0x0000000403087825 */ /* 0x000fe400078e0206 */
[----:B------:R-:W3:Y:S02]  /*0570*/  LDG.E R6, desc[UR4][R6.64] ;  /* 0x0000000406067981 */ /* 0x000ee4000c1e1900 */
[----:B--2---:R-:W-:Y:S01]  /*0580*/  IMAD.WIDE.U32 R14, R5, 0x4, R14 ;  /* 0x00000004050e7825 */ /* 0x004fe200078e000e */
[----:B------:R-:W-:Y:S02]  /*0590*/  IADD3.X R5, PT, PT, RZ, RZ, RZ, P1, !PT ;  /* 0x000000ffff057210 */ /* 0x000fe40000ffe4ff */
[----:B-1----:R-:W-:-:S03]  /*05a0*/  LEA R4, P1, R10, UR6, 0x2 ;  /* 0x000000060a047c11 */ /* 0x002fc6000f8210ff */
[----:B------:R-:W3:Y:S01]  /*05b0*/  LDG.E R15, desc[UR4][R14.64] ;  /* 0x000000040e0f7981 */ /* 0x000ee2000c1e1900 */
[----:B------:R-:W-:Y:S01]  /*05c0*/  LEA.HI.X R5, R10, UR7, R5, 0x2, P1 ;  /* 0x000000070a057c11 */ /* 0x000fe200088f1405 */
[C---:B------:R-:W-:Y:S02]  /*05d0*/  IMAD.WIDE R10, R3.reuse, 0x4, R8 ;  /* 0x00000004030a7825 */ /* 0x040fe400078e0208 */
[----:B------:R-:W2:Y:S04]  /*05e0*/  LDG.E R8, desc[UR4][R8.64] ;  /* 0x0000000408087981 */ /* 0x000ea8000c1e1900 */
[----:B------:R-:W2:Y:S01]  /*05f0*/  LDG.E R17, desc[UR4][R4.64+0x4] ;  /* 0x0000040404117981 */ /* 0x000ea2000c1e1900 */
[----:B------:R-:W-:-:S03]  /*0600*/  IMAD.WIDE R12, R3, 0x4, R10 ;  /* 0x00000004030c7825 */ /* 0x000fc600078e020a */
[----:B------:R-:W4:Y:S04]  /*0610*/  LDG.E R22, desc[UR4][R10.64] ;  /* 0x000000040a167981 */ /* 0x000f28000c1e1900 */
[----:B------:R-:W4:Y:S04]  /*0620*/  LDG.E R18, desc[UR4][R4.64+0x8] ;  /* 0x0000080404127981 */ /* 0x000f28000c1e1900 */
[----:B------:R-:W5:Y:S04]  /*0630*/  LDG.E R26, desc[UR4][R4.64+0xc] ;  /* 0x00000c04041a7981 */ /* 0x000f68000c1e1900 */
[----:B------:R-:W5:Y:S01]  /*0640*/  LDG.E R12, desc[UR4][R12.64] ;  /* 0x000000040c0c7981 */ /* 0x000f62000c1e1900 */
[----:B------:R-:W-:Y:S01]  /*0650*/  IADD3 R21, PT, PT, R21, 0x4, RZ ;  /* 0x0000000415157810 */ /* 0x000fe20007ffe0ff */
[----:B---3--:R-:W-:-:S04]  /*0660*/  FFMA R24, R15, R6, R24 ;  /* 0x000000060f187223 */ /* 0x008fc80000000018 */
[----:B--2---:R-:W-:-:S04]  /*0670*/  FFMA R17, R17, R8, R24 ;  /* 0x0000000811117223 */ /* 0x004fc80000000018 */
[----:B----4-:R-:W-:-:S04]  /*0680*/  FFMA R17, R18, R22, R17 ;  /* 0x0000001612117223 */ /* 0x010fc80000000011 */
[----:B-----5:R-:W-:-:S07]  /*0690*/  FFMA R24, R26, R12, R17 ;  /* 0x0000000c1a187223 */ /* 0x020fce0000000011 */
.L_x_3:
[----:B------:R-:W-:Y:S05]  /*06a0*/  @!P0 BRA `(.L_x_0) ;  /* 0x00000000007c8947 */ /* 0x000fea0003800000 */
[----:B------:R-:W-:Y:S01]  /*06b0*/  ISETP.NE.AND P1, PT, R16, 0x1, PT ;  /* 0x000000011000780c */ /* 0x000fe20003f25270 */
[----:B------:R-:W0:Y:S01]  /*06c0*/  LDC.64 R12, c[0x0][0x380] ;  /* 0x0000e000ff0c7b82 */ /* 0x000e220000000a00 */
[----:B------:R-:W-:-:S04]  /*06d0*/  LOP3.LUT R2, R2, 0x1, RZ, 0xc0, !PT ;  /* 0x0000000102027812 */ /* 0x000fc800078ec0ff */
[----:B------:R-:W-:-:S03]  /*06e0*/  ISETP.NE.U32.AND P0, PT, R2, 0x1, PT ;  /* 0x000000010200780c */ /* 0x000fc60003f05070 */
[----:B------:R-:W1:Y:S04]  /*06f0*/  LDC.64 R10, c[0x0][0x388] ;  /* 0x0000e200ff0a7b82 */ /* 0x000e680000000a00 */
[CC--:B------:R-:W-:Y:S02]  /*0700*/  @P1 IADD3 R15, PT, PT, R20.reuse, R21.reuse, RZ ;  /* 0x00000015140f1210 */ /* 0x0c0fe40007ffe0ff */
[----:B------:R-:W-:Y:S02]  /*0710*/  @P1 IADD3 R2, P2, PT, R20, R21, RZ ;  /* 0x0000001514021210 */ /* 0x000fe40007f5e0ff */
[----:B------:R-:W2:Y:S02]  /*0720*/  @P1 LDC.64 R4, c[0x0][0x380] ;  /* 0x0000e000ff041b82 */ /* 0x000ea40000000a00 */
[----:B------:R-:W-:-:S06]  /*0730*/  @P1 IADD3.X R14, PT, PT, RZ, RZ, RZ, P2, !PT ;  /* 0x000000ffff0e1210 */ /* 0x000fcc00017fe4ff */
[----:B------:R-:W3:Y:S01]  /*0740*/  LDC.64 R6, c[0x0][0x380] ;  /* 0x0000e000ff067b82 */ /* 0x000ee20000000a00 */
[----:B0-----:R-:W-:-:S04]  /*0750*/  @P1 IMAD.WIDE.U32 R12, R15, 0x4, R12 ;  /* 0x000000040f0c1825 */ /* 0x001fc800078e000c */
[C---:B------:R-:W-:Y:S01]  /*0760*/  @P1 IMAD R15, R21.reuse, R3, R0 ;  /* 0x00000003150f1224 */ /* 0x040fe200078e0200 */
[----:B------:R-:W-:Y:S01]  /*0770*/  @P1 IADD3 R21, PT, PT, R21, 0x2, RZ ;  /* 0x0000000215151810 */ /* 0x000fe20007ffe0ff */
[----:B------:R-:W4:Y:S01]  /*0780*/  @P1 LDG.E R13, desc[UR4][R12.64] ;  /* 0x000000040c0d1981 */ /* 0x000f22000c1e1900 */
[----:B------:R-:W0:Y:S01]  /*0790*/  LDC.64 R8, c[0x0][0x388] ;  /* 0x0000e200ff087b82 */ /* 0x000e220000000a00 */
[----:B-1----:R-:W-:Y:S01]  /*07a0*/  @P1 IMAD.WIDE R10, R15, 0x4, R10 ;  /* 0x000000040f0a1825 */ /* 0x002fe200078e020a */
[----:B------:R-:W-:Y:S02]  /*07b0*/  @!P0 IADD3 R17, PT, PT, R20, R21, RZ ;  /* 0x0000001514118210 */ /* 0x000fe40007ffe0ff */
[----:B--2---:R-:W-:Y:S01]  /*07c0*/  @P1 LEA R4, P2, R2, R4, 0x2 ;  /* 0x0000000402041211 */ /* 0x004fe200078410ff */
[----:B------:R-:W-:-:S03]  /*07d0*/  @!P0 IMAD R21, R21, R3, R0 ;  /* 0x0000000315158224 */ /* 0x000fc600078e0200 */
[----:B------:R-:W-:Y:S01]  /*07e0*/  @P1 LEA.HI.X R5, R2, R5, R14, 0x2, P2 ;  /* 0x0000000502051211 */ /* 0x000fe200010f140e */
[----:B------:R-:W-:Y:S01]  /*07f0*/  @P1 IMAD.WIDE R14, R3, 0x4, R10 ;  /* 0x00000004030e1825 */ /* 0x000fe200078e020a */
[----:B------:R-:W4:Y:S03]  /*0800*/  @P1 LDG.E R2, desc[UR4][R10.64] ;  /* 0x000000040a021981 */ /* 0x000f26000c1e1900 */
[----:B---3--:R-:W-:Y:S01]  /*0810*/  @!P0 IMAD.WIDE.U32 R6, R17, 0x4, R6 ;  /* 0x0000000411068825 */ /* 0x008fe200078e0006 */
[----:B------:R-:W2:Y:S04]  /*0820*/  @P1 LDG.E R5, desc[UR4][R4.64+0x4] ;  /* 0x0000040404051981 */ /* 0x000ea8000c1e1900 */
[----:B------:R-:W2:Y:S01]  /*0830*/  @P1 LDG.E R14, desc[UR4][R14.64] ;  /* 0x000000040e0e1981 */ /* 0x000ea2000c1e1900 */
[----:B0-----:R-:W-:-:S03]  /*0840*/  @!P0 IMAD.WIDE R8, R21, 0x4, R8 ;  /* 0x0000000415088825 */ /* 0x001fc600078e0208 */
[----:B------:R-:W3:Y:S04]  /*0850*/  @!P0 LDG.E R7, desc[UR4][R6.64] ;  /* 0x0000000406078981 */ /* 0x000ee8000c1e1900 */
[----:B------:R-:W3:Y:S01]  /*0860*/  @!P0 LDG.E R8, desc[UR4][R8.64] ;  /* 0x0000000408088981 */ /* 0x000ee2000c1e1900 */
[----:B----4-:R-:W-:-:S04]  /*0870*/  @P1 FFMA R2, R13, R2, R24 ;  /* 0x000000020d021223 */ /* 0x010fc80000000018 */
[----:B--2---:R-:W-:-:S04]  /*0880*/  @P1 FFMA R24, R5, R14, R2 ;  /* 0x0000000e05181223 */ /* 0x004fc80000000002 */
[----:B---3--:R-:W-:-:S07]  /*0890*/  @!P0 FFMA R24, R7, R8, R24 ;  /* 0x0000000807188223 */ /* 0x008fce0000000018 */
.L_x_0:
[----:B------:R-:W0:Y:S01]  /*08a0*/  LDC.64 R4, c[0x0][0x390] ;  /* 0x0000e400ff047b82 */ /* 0x000e220000000a00 */
[----:B------:R-:W-:-:S04]  /*08b0*/  IMAD R3, R19, R3, R0 ;  /* 0x0000000313037224 */ /* 0x000fc800078e0200 */
[----:B0-----:R-:W-:-:S05]  /*08c0*/  IMAD.WIDE R2, R3, 0x4, R4 ;  /* 0x0000000403027825 */ /* 0x001fca00078e0204 */
[----:B------:R-:W-:Y:S01]  /*08d0*/  STG.E desc[UR4][R2.64], R24 ;  /* 0x0000001802007986 */ /* 0x000fe2000c101904 */
[----:B------:R-:W-:Y:S05]  /*08e0*/  EXIT ;  /* 0x000000000000794d */ /* 0x000fea0003800000 */
.L_x_4:
[----:B------:R-:W-:-:S00]  /*08f0*/  BRA `(.L_x_4) ;  /* 0xfffffffc00fc7947 */ /* 0x000fc0000383ffff */
[----:B------:R-:W-:-:S00]  /*0900*/  NOP ;  /* 0x0000000000007918 */ /* 0x000fc00000000000 */
[----:B------:R-:W-:-:S00]  /*0910*/  NOP ;  /* 0x0000000000007918 */ /* 0x000fc00000000000 */
[----:B------:R-:W-:-:S00]  /*0920*/  NOP ;  /* 0x0000000000007918 */ /* 0x000fc00000000000 */
[----:B------:R-:W-:-:S00]  /*0930*/  NOP ;  /* 0x0000000000007918 */ /* 0x000fc00000000000 */
[----:B------:R-:W-:-:S00]  /*0940*/  NOP ;  /* 0x0000000000007918 */ /* 0x000fc00000000000 */
[----:B------:R-:W-:-:S00]  /*0950*/  NOP ;  /* 0x0000000000007918 */ /* 0x000fc00000000000 */
[----:B------:R-:W-:-:S00]  /*0960*/  NOP ;  /* 0x0000000000007918 */ /* 0x000fc00000000000 */
[----:B------:R-:W-:-:S00]  /*0970*/  NOP ;  /* 0x0000000000007918 */ /* 0x000fc00000000000 */
.L_x_5:


//--------------------- .nv.shared.reserved.0     --------------------------
	.section	.nv.shared.reserved.0,"aw",@nobits
	.weak		__nv_reservedSMEM_offset_0_alias
	.size		__nv_reservedSMEM_offset_0_alias, 0, 64
	.other		__nv_reservedSMEM_offset_0_alias,@"STO_CUDA_RESERVED_SHARED STV_DEFAULT"
__nv_reservedSMEM_offset_0_alias:
	.zero		0
	.zero		64


//--------------------- .nv.constant0._Z4gemmPKfS0_Pfiii --------------------------
	.section	.nv.constant0._Z4gemmPKfS0_Pfiii,"a",@progbits
	.sectionflags	@""
	.align	4
.nv.constant0._Z4gemmPKfS0_Pfiii:
	.zero		932


//--------------------- SYMBOLS --------------------------

	.type		.nv.reservedSmem.offset0,@object
	.size		.nv.reservedSmem.offset0,0x4
